	.headerflags	@"EF_CUDA_TEXMODE_UNIFIED EF_CUDA_64BIT_ADDRESS EF_CUDA_ACCELERATORS EF_CUDA_SM90 EF_CUDA_VIRTUAL_SM(EF_CUDA_SM90)"
	.elftype	@"ET_EXEC"


//--------------------- .nv.info                  --------------------------
	.section	.nv.info,"",@"SHT_CUDA_INFO"
	.align	4


	//----- nvinfo : EIATTR_REGCOUNT
	.align		4
        /*0000*/ 	.byte	0x04, 0x2f
        /*0002*/ 	.short	(.L_1 - .L_0)
	.align		4
.L_0:
        /*0004*/ 	.word	index@(triton_poi_fused_convolution_relu_1)
        /*0008*/ 	.word	0x0000000c


	//----- nvinfo : EIATTR_MIN_STACK_SIZE
	.align		4
.L_1:
        /*000c*/ 	.byte	0x04, 0x12
        /*000e*/ 	.short	(.L_3 - .L_2)
	.align		4
.L_2:
        /*0010*/ 	.word	index@(triton_poi_fused_convolution_relu_1)
        /*0014*/ 	.word	0x00000000


	//----- nvinfo : EIATTR_FRAME_SIZE
	.align		4
.L_3:
        /*0018*/ 	.byte	0x04, 0x11
        /*001a*/ 	.short	(.L_5 - .L_4)
	.align		4
.L_4:
        /*001c*/ 	.word	index@(triton_poi_fused_convolution_relu_1)
        /*0020*/ 	.word	0x00000000


	//----- nvinfo : EIATTR_MIN_STACK_SIZE
	.align		4
.L_5:
        /*0024*/ 	.byte	0x04, 0x12
        /*0026*/ 	.short	(.L_7 - .L_6)
	.align		4
.L_6:
        /*0028*/ 	.word	index@(triton_poi_fused_convolution_relu_1)
        /*002c*/ 	.word	0x00000000
.L_7:


//--------------------- .nv.info.triton_poi_fused_convolution_relu_1 --------------------------
	.section	.nv.info.triton_poi_fused_convolution_relu_1,"",@"SHT_CUDA_INFO"
	.sectionflags	@""
	.align	4


	//----- nvinfo : EIATTR_CUDA_API_VERSION
	.align		4
        /*0000*/ 	.byte	0x04, 0x37
        /*0002*/ 	.short	(.L_9 - .L_8)
.L_8:
        /*0004*/ 	.word	0x0000007c


	//----- nvinfo : EIATTR_KPARAM_INFO
	.align		4
.L_9:
        /*0008*/ 	.byte	0x04, 0x17
        /*000a*/ 	.short	(.L_11 - .L_10)
.L_10:
        /*000c*/ 	.word	0x00000000
        /*0010*/ 	.short	0x0002
        /*0012*/ 	.short	0x0010
        /*0014*/ 	.byte	0x00, 0xf0, 0x11, 0x00


	//----- nvinfo : EIATTR_KPARAM_INFO
	.align		4
.L_11:
        /*0018*/ 	.byte	0x04, 0x17
        /*001a*/ 	.short	(.L_13 - .L_12)
.L_12:
        /*001c*/ 	.word	0x00000000
        /*0020*/ 	.short	0x0001
        /*0022*/ 	.short	0x0008
        /*0024*/ 	.byte	0x00, 0xf4, 0x21, 0x00


	//----- nvinfo : EIATTR_KPARAM_INFO
	.align		4
.L_13:
        /*0028*/ 	.byte	0x04, 0x17
        /*002a*/ 	.short	(.L_15 - .L_14)
.L_14:
        /*002c*/ 	.word	0x00000000
        /*0030*/ 	.short	0x0000
        /*0032*/ 	.short	0x0000
        /*0034*/ 	.byte	0x00, 0xf4, 0x21, 0x00


	//----- nvinfo : EIATTR_SPARSE_MMA_MASK
	.align		4
.L_15:
        /*0038*/ 	.byte	0x03, 0x50
        /*003a*/ 	.short	0x0000


	//----- nvinfo : EIATTR_MAXREG_COUNT
	.align		4
        /*003c*/ 	.byte	0x03, 0x1b
        /*003e*/ 	.short	0x00ff


	//----- nvinfo : EIATTR_EXIT_INSTR_OFFSETS
	.align		4
        /*0040*/ 	.byte	0x04, 0x1c
        /*0042*/ 	.short	(.L_17 - .L_16)


	//   ....[0]....
.L_16:
        /*0044*/ 	.word	0x00000210


	//----- nvinfo : EIATTR_REQNTID
	.align		4
.L_17:
        /*0048*/ 	.byte	0x04, 0x10
        /*004a*/ 	.short	(.L_19 - .L_18)
.L_18:
        /*004c*/ 	.word	0x00000080
        /*0050*/ 	.word	0x00000001
        /*0054*/ 	.word	0x00000001


	//----- nvinfo : EIATTR_CBANK_PARAM_SIZE
	.align		4
.L_19:
        /*0058*/ 	.byte	0x03, 0x19
        /*005a*/ 	.short	0x0014


	//----- nvinfo : EIATTR_PARAM_CBANK
	.align		4
        /*005c*/ 	.byte	0x04, 0x0a
        /*005e*/ 	.short	(.L_21 - .L_20)
	.align		4
.L_20:
        /*0060*/ 	.word	index@(.nv.constant0.triton_poi_fused_convolution_relu_1)
        /*0064*/ 	.short	0x0210
        /*0066*/ 	.short	0x0014


	//----- nvinfo : EIATTR_SW_WAR
	.align		4
.L_21:
        /*0068*/ 	.byte	0x04, 0x36
        /*006a*/ 	.short	(.L_23 - .L_22)
.L_22:
        /*006c*/ 	.word	0x00000008
.L_23:


//--------------------- .nv.callgraph             --------------------------
	.section	.nv.callgraph,"",@"SHT_CUDA_CALLGRAPH"
	.align	4
	.sectionentsize	8
	.align		4
        /*0000*/ 	.word	0x00000000
	.align		4
        /*0004*/ 	.word	0xffffffff
	.align		4
        /*0008*/ 	.word	0x00000000
	.align		4
        /*000c*/ 	.word	0xfffffffe
	.align		4
        /*0010*/ 	.word	0x00000000
	.align		4
        /*0014*/ 	.word	0xfffffffd
	.align		4
        /*0018*/ 	.word	0x00000000
	.align		4
        /*001c*/ 	.word	0xfffffffc


//--------------------- .text.triton_poi_fused_convolution_relu_1 --------------------------
	.section	.text.triton_poi_fused_convolution_relu_1,"ax",@progbits
	.align	128
        .global         triton_poi_fused_convolution_relu_1
        .type           triton_poi_fused_convolution_relu_1,@function
        .size           triton_poi_fused_convolution_relu_1,(.L_x_1 - triton_poi_fused_convolution_relu_1)
        .other          triton_poi_fused_convolution_relu_1,@"STO_CUDA_ENTRY STV_DEFAULT"
triton_poi_fused_convolution_relu_1:
.text.triton_poi_fused_convolution_relu_1:
[----:B------:R-:W-:Y:S01]  /*0000*/  LDC R1, c[0x0][0x28] ;  /* 0x00000a00ff017b82 */ /* 0x000fe20000000800 */
[----:B------:R-:W1:Y:S07]  /*0010*/  S2R R0, SR_TID.X ;  /* 0x0000000000007919 */ /* 0x000e6e0000002100 */
[----:B------:R-:W2:Y:S01]  /*0020*/  LDC.64 R8, c[0x0][0x218] ;  /* 0x00008600ff087b82 */ /* 0x000ea20000000a00 */
[----:B------:R-:W-:Y:S01]  /*0030*/  ULDC.64 UR4, c[0x0][0x208] ;  /* 0x0000820000047ab9 */ /* 0x000fe20000000a00 */
[----:B------:R-:W3:Y:S06]  /*0040*/  S2R R5, SR_CTAID.X ;  /* 0x0000000000057919 */ /* 0x000eec0000002500 */
[----:B------:R-:W4:Y:S01]  /*0050*/  LDC.64 R2, c[0x0][0x210] ;  /* 0x00008400ff027b82 */ /* 0x000f220000000a00 */
[----:B-1----:R-:W-:Y:S01]  /*0060*/  IMAD.SHL.U32 R0, R0, 0x4, RZ ;  /* 0x0000000400007824 */ /* 0x002fe200078e00ff */
[----:B---3--:R-:W-:-:S04]  /*0070*/  SHF.R.S32.HI R4, RZ, 0x16, R5 ;  /* 0x00000016ff047819 */ /* 0x008fc80000011405 */
[----:B------:R-:W-:Y:S02]  /*0080*/  LOP3.LUT R0, R0, 0x1fc, RZ, 0xc0, !PT ;  /* 0x000001fc00007812 */ /* 0x000fe400078ec0ff */
[----:B------:R-:W-:-:S03]  /*0090*/  SGXT R4, R4, 0x1 ;  /* 0x000000010404781a */ /* 0x000fc60000000200 */
[----:B------:R-:W-:-:S04]  /*00a0*/  IMAD R5, R5, 0x200, R0 ;  /* 0x0000020005057824 */ /* 0x000fc800078e0200 */
[----:B----4-:R-:W-:Y:S01]  /*00b0*/  IMAD.WIDE R2, R5, 0x4, R2 ;  /* 0x0000000405027825 */ /* 0x010fe200078e0202 */
[----:B------:R-:W-:-:S04]  /*00c0*/  LEA.HI R4, R4, R5, RZ, 0xc ;  /* 0x0000000504047211 */ /* 0x000fc800078f60ff */
[----:B------:R-:W-:-:S04]  /*00d0*/  SHF.R.S32.HI R4, RZ, 0xc, R4 ;  /* 0x0000000cff047819 */ /* 0x000fc80000011404 */
[----:B------:R-:W-:-:S04]  /*00e0*/  LEA.HI R0, R4, R4, RZ, 0x2 ;  /* 0x0000000404007211 */ /* 0x000fc800078f10ff */
[----:B------:R-:W-:-:S05]  /*00f0*/  LOP3.LUT R7, R0, 0xfffffffc, RZ, 0xc0, !PT ;  /* 0xfffffffc00077812 */ /* 0x000fca00078ec0ff */
[----:B------:R-:W-:-:S04]  /*0100*/  IMAD.IADD R7, R4, 0x1, -R7 ;  /* 0x0000000104077824 */ /* 0x000fc800078e0a07 */
[----:B--2---:R-:W-:Y:S02]  /*0110*/  IMAD.WIDE R8, R7, 0x4, R8 ;  /* 0x0000000407087825 */ /* 0x004fe400078e0208 */
[----:B------:R-:W2:Y:S04]  /*0120*/  LDG.E.128 R4, desc[UR4][R2.64] ;  /* 0x0000000402047981 */ /* 0x000ea8000c1e1d00 */
[----:B------:R-:W2:Y:S02]  /*0130*/  LDG.E.EL R8, desc[UR4][R8.64] ;  /* 0x0000000408087981 */ /* 0x000ea4000c2e1900 */
[CC--:B--2---:R-:W-:Y:S01]  /*0140*/  FSETP.GEU.AND P2, PT, R5.reuse, -R8.reuse, PT ;  /* 0x800000080500720b */ /* 0x0c4fe20003f4e000 */
[--C-:B------:R-:W-:Y:S01]  /*0150*/  FADD R5, R5, R8.reuse ;  /* 0x0000000805057221 */ /* 0x100fe20000000000 */
[CC--:B------:R-:W-:Y:S01]  /*0160*/  FSETP.GEU.AND P1, PT, R6.reuse, -R8.reuse, PT ;  /* 0x800000080600720b */ /* 0x0c0fe20003f2e000 */
[--C-:B------:R-:W-:Y:S01]  /*0170*/  FADD R6, R6, R8.reuse ;  /* 0x0000000806067221 */ /* 0x100fe20000000000 */
[CC--:B------:R-:W-:Y:S01]  /*0180*/  FSETP.GEU.AND P0, PT, R7.reuse, -R8.reuse, PT ;  /* 0x800000080700720b */ /* 0x0c0fe20003f0e000 */
[--C-:B------:R-:W-:Y:S01]  /*0190*/  FADD R7, R7, R8.reuse ;  /* 0x0000000807077221 */ /* 0x100fe20000000000 */
[C---:B------:R-:W-:Y:S01]  /*01a0*/  FADD R0, R4.reuse, R8 ;  /* 0x0000000804007221 */ /* 0x040fe20000000000 */
[----:B------:R-:W-:-:S02]  /*01b0*/  FSETP.GEU.AND P3, PT, R4, -R8, PT ;  /* 0x800000080400720b */ /* 0x000fc40003f6e000 */
[----:B------:R-:W-:Y:S02]  /*01c0*/  SEL R5, R5, RZ, P2 ;  /* 0x000000ff05057207 */ /* 0x000fe40001000000 */
[----:B------:R-:W-:Y:S02]  /*01d0*/  SEL R6, R6, RZ, P1 ;  /* 0x000000ff06067207 */ /* 0x000fe40000800000 */
[----:B------:R-:W-:Y:S02]  /*01e0*/  SEL R7, R7, RZ, P0 ;  /* 0x000000ff07077207 */ /* 0x000fe40000000000 */
[----:B------:R-:W-:-:S05]  /*01f0*/  SEL R4, R0, RZ, P3 ;  /* 0x000000ff00047207 */ /* 0x000fca0001800000 */
[----:B------:R-:W-:Y:S01]  /*0200*/  STG.E.128 desc[UR4][R2.64], R4 ;  /* 0x0000000402007986 */ /* 0x000fe2000c101d04 */
[----:B------:R-:W-:Y:S05]  /*0210*/  EXIT ;  /* 0x000000000000794d */ /* 0x000fea0003800000 */
.L_x_0:
[----:B------:R-:W-:-:S00]  /*0220*/  BRA `(.L_x_0) ;  /* 0xfffffffc00fc7947 */ /* 0x000fc0000383ffff */
[----:B------:R-:W-:-:S00]  /*0230*/  NOP ;  /* 0x0000000000007918 */ /* 0x000fc00000000000 */
        /* <DEDUP_REMOVED lines=12> */
.L_x_1:


//--------------------- .nv.constant0.triton_poi_fused_convolution_relu_1 --------------------------
	.section	.nv.constant0.triton_poi_fused_convolution_relu_1,"a",@progbits
	.sectionflags	@""
	.align	4
.nv.constant0.triton_poi_fused_convolution_relu_1:
	.zero		548
